//
// Generated by NVIDIA NVVM Compiler
//
// Compiler Build ID: CL-36424714
// Cuda compilation tools, release 13.0, V13.0.88
// Based on NVVM 20.0.0
//

.version 9.0
.target sm_100
.address_size 64

	// .globl	_Z14binary_prodcuti
.extern .func  (.param .b32 func_retval0) vprintf
(
	.param .b64 vprintf_param_0,
	.param .b64 vprintf_param_1
)
;
.global .align 1 .b8 $str[10] = {80, 104, 97, 115, 101, 32, 37, 100, 10};
.global .align 1 .b8 $str$1[65] = {116, 104, 101, 32, 101, 110, 116, 114, 121, 32, 108, 111, 97, 100, 101, 100, 32, 98, 121, 32, 116, 104, 114, 101, 97, 100, 32, 84, 91, 37, 100, 93, 91, 37, 100, 93, 32, 105, 115, 32, 77, 91, 37, 100, 93, 91, 37, 100, 93, 32, 97, 110, 100, 32, 78, 91, 37, 100, 93, 91, 37, 100, 93, 10};

.visible .entry _Z14binary_prodcuti(
	.param .u32 _Z14binary_prodcuti_param_0
)
{
	.local .align 8 .b8 	__local_depot0[24];
	.reg .b64 	%SP;
	.reg .b64 	%SPL;
	.reg .pred 	%p<10>;
	.reg .b32 	%r<141>;
	.reg .b64 	%rd<24>;

	mov.u64 	%SPL, __local_depot0;
	cvta.local.u64 	%SP, %SPL;
	ld.param.u32 	%r22, [_Z14binary_prodcuti_param_0];
	shr.u32 	%r23, %r22, 31;
	add.s32 	%r24, %r22, %r23;
	shr.s32 	%r1, %r24, 1;
	mov.u32 	%r2, %tid.y;
	mov.u32 	%r3, %tid.x;
	setp.lt.s32 	%p1, %r22, 2;
	@%p1 bra 	$L__BB0_12;
	mov.u32 	%r26, %ctaid.x;
	mov.u32 	%r27, %ctaid.y;
	shl.b32 	%r28, %r27, 1;
	add.s32 	%r4, %r28, %r2;
	shl.b32 	%r29, %r26, 1;
	add.s32 	%r5, %r29, %r3;
	add.s32 	%r30, %r1, -1;
	setp.lt.u32 	%p2, %r30, 7;
	mov.b32 	%r139, 0;
	@%p2 bra 	$L__BB0_4;
	add.s32 	%r136, %r2, 8;
	add.s32 	%r135, %r3, 8;
	mov.b32 	%r137, 0;
	add.u64 	%rd2, %SP, 0;
	mov.u64 	%rd4, $str;
	mov.u64 	%rd6, $str$1;
$L__BB0_3:
	.pragma "nounroll";
	add.s32 	%r32, %r135, -8;
	add.s32 	%r33, %r136, -8;
	cvta.to.local.u64 	%rd3, %rd2;
	st.local.u32 	[%rd3], %r137;
	cvta.global.u64 	%rd5, %rd4;
	{ // callseq 0, 0
	.param .b64 param0;
	st.param.b64 	[param0], %rd5;
	.param .b64 param1;
	st.param.b64 	[param1], %rd2;
	.param .b32 retval0;
	call.uni (retval0), 
	vprintf, 
	(
	param0, 
	param1
	);
	ld.param.b32 	%r34, [retval0];
	} // callseq 0
	st.local.v2.u32 	[%rd3], {%r4, %r5};
	st.local.v2.u32 	[%rd3+8], {%r4, %r32};
	st.local.v2.u32 	[%rd3+16], {%r33, %r5};
	cvta.global.u64 	%rd7, %rd6;
	{ // callseq 1, 0
	.param .b64 param0;
	st.param.b64 	[param0], %rd7;
	.param .b64 param1;
	st.param.b64 	[param1], %rd2;
	.param .b32 retval0;
	call.uni (retval0), 
	vprintf, 
	(
	param0, 
	param1
	);
	ld.param.b32 	%r36, [retval0];
	} // callseq 1
	add.s32 	%r38, %r135, -6;
	add.s32 	%r39, %r136, -6;
	add.s32 	%r40, %r137, 1;
	st.local.u32 	[%rd3], %r40;
	{ // callseq 2, 0
	.param .b64 param0;
	st.param.b64 	[param0], %rd5;
	.param .b64 param1;
	st.param.b64 	[param1], %rd2;
	.param .b32 retval0;
	call.uni (retval0), 
	vprintf, 
	(
	param0, 
	param1
	);
	ld.param.b32 	%r41, [retval0];
	} // callseq 2
	st.local.v2.u32 	[%rd3], {%r4, %r5};
	st.local.v2.u32 	[%rd3+8], {%r4, %r38};
	st.local.v2.u32 	[%rd3+16], {%r39, %r5};
	{ // callseq 3, 0
	.param .b64 param0;
	st.param.b64 	[param0], %rd7;
	.param .b64 param1;
	st.param.b64 	[param1], %rd2;
	.param .b32 retval0;
	call.uni (retval0), 
	vprintf, 
	(
	param0, 
	param1
	);
	ld.param.b32 	%r43, [retval0];
	} // callseq 3
	add.s32 	%r45, %r135, -4;
	add.s32 	%r46, %r136, -4;
	add.s32 	%r47, %r137, 2;
	st.local.u32 	[%rd3], %r47;
	{ // callseq 4, 0
	.param .b64 param0;
	st.param.b64 	[param0], %rd5;
	.param .b64 param1;
	st.param.b64 	[param1], %rd2;
	.param .b32 retval0;
	call.uni (retval0), 
	vprintf, 
	(
	param0, 
	param1
	);
	ld.param.b32 	%r48, [retval0];
	} // callseq 4
	st.local.v2.u32 	[%rd3], {%r4, %r5};
	st.local.v2.u32 	[%rd3+8], {%r4, %r45};
	st.local.v2.u32 	[%rd3+16], {%r46, %r5};
	{ // callseq 5, 0
	.param .b64 param0;
	st.param.b64 	[param0], %rd7;
	.param .b64 param1;
	st.param.b64 	[param1], %rd2;
	.param .b32 retval0;
	call.uni (retval0), 
	vprintf, 
	(
	param0, 
	param1
	);
	ld.param.b32 	%r50, [retval0];
	} // callseq 5
	add.s32 	%r52, %r135, -2;
	add.s32 	%r53, %r136, -2;
	add.s32 	%r54, %r137, 3;
	st.local.u32 	[%rd3], %r54;
	{ // callseq 6, 0
	.param .b64 param0;
	st.param.b64 	[param0], %rd5;
	.param .b64 param1;
	st.param.b64 	[param1], %rd2;
	.param .b32 retval0;
	call.uni (retval0), 
	vprintf, 
	(
	param0, 
	param1
	);
	ld.param.b32 	%r55, [retval0];
	} // callseq 6
	st.local.v2.u32 	[%rd3], {%r4, %r5};
	st.local.v2.u32 	[%rd3+8], {%r4, %r52};
	st.local.v2.u32 	[%rd3+16], {%r53, %r5};
	{ // callseq 7, 0
	.param .b64 param0;
	st.param.b64 	[param0], %rd7;
	.param .b64 param1;
	st.param.b64 	[param1], %rd2;
	.param .b32 retval0;
	call.uni (retval0), 
	vprintf, 
	(
	param0, 
	param1
	);
	ld.param.b32 	%r57, [retval0];
	} // callseq 7
	add.s32 	%r59, %r135, 6;
	add.s32 	%r60, %r136, 6;
	add.s32 	%r61, %r137, 4;
	st.local.u32 	[%rd3], %r61;
	{ // callseq 8, 0
	.param .b64 param0;
	st.param.b64 	[param0], %rd5;
	.param .b64 param1;
	st.param.b64 	[param1], %rd2;
	.param .b32 retval0;
	call.uni (retval0), 
	vprintf, 
	(
	param0, 
	param1
	);
	ld.param.b32 	%r62, [retval0];
	} // callseq 8
	st.local.v2.u32 	[%rd3], {%r4, %r5};
	st.local.v2.u32 	[%rd3+8], {%r4, %r135};
	st.local.v2.u32 	[%rd3+16], {%r136, %r5};
	{ // callseq 9, 0
	.param .b64 param0;
	st.param.b64 	[param0], %rd7;
	.param .b64 param1;
	st.param.b64 	[param1], %rd2;
	.param .b32 retval0;
	call.uni (retval0), 
	vprintf, 
	(
	param0, 
	param1
	);
	ld.param.b32 	%r64, [retval0];
	} // callseq 9
	add.s32 	%r66, %r135, 2;
	add.s32 	%r67, %r136, 2;
	add.s32 	%r68, %r137, 5;
	st.local.u32 	[%rd3], %r68;
	{ // callseq 10, 0
	.param .b64 param0;
	st.param.b64 	[param0], %rd5;
	.param .b64 param1;
	st.param.b64 	[param1], %rd2;
	.param .b32 retval0;
	call.uni (retval0), 
	vprintf, 
	(
	param0, 
	param1
	);
	ld.param.b32 	%r69, [retval0];
	} // callseq 10
	st.local.v2.u32 	[%rd3], {%r4, %r5};
	st.local.v2.u32 	[%rd3+8], {%r4, %r66};
	st.local.v2.u32 	[%rd3+16], {%r67, %r5};
	{ // callseq 11, 0
	.param .b64 param0;
	st.param.b64 	[param0], %rd7;
	.param .b64 param1;
	st.param.b64 	[param1], %rd2;
	.param .b32 retval0;
	call.uni (retval0), 
	vprintf, 
	(
	param0, 
	param1
	);
	ld.param.b32 	%r71, [retval0];
	} // callseq 11
	add.s32 	%r73, %r135, 4;
	add.s32 	%r74, %r136, 4;
	add.s32 	%r75, %r137, 6;
	st.local.u32 	[%rd3], %r75;
	{ // callseq 12, 0
	.param .b64 param0;
	st.param.b64 	[param0], %rd5;
	.param .b64 param1;
	st.param.b64 	[param1], %rd2;
	.param .b32 retval0;
	call.uni (retval0), 
	vprintf, 
	(
	param0, 
	param1
	);
	ld.param.b32 	%r76, [retval0];
	} // callseq 12
	st.local.v2.u32 	[%rd3], {%r4, %r5};
	st.local.v2.u32 	[%rd3+8], {%r4, %r73};
	st.local.v2.u32 	[%rd3+16], {%r74, %r5};
	{ // callseq 13, 0
	.param .b64 param0;
	st.param.b64 	[param0], %rd7;
	.param .b64 param1;
	st.param.b64 	[param1], %rd2;
	.param .b32 retval0;
	call.uni (retval0), 
	vprintf, 
	(
	param0, 
	param1
	);
	ld.param.b32 	%r78, [retval0];
	} // callseq 13
	add.s32 	%r80, %r137, 7;
	st.local.u32 	[%rd3], %r80;
	{ // callseq 14, 0
	.param .b64 param0;
	st.param.b64 	[param0], %rd5;
	.param .b64 param1;
	st.param.b64 	[param1], %rd2;
	.param .b32 retval0;
	call.uni (retval0), 
	vprintf, 
	(
	param0, 
	param1
	);
	ld.param.b32 	%r81, [retval0];
	} // callseq 14
	st.local.v2.u32 	[%rd3], {%r4, %r5};
	st.local.v2.u32 	[%rd3+8], {%r4, %r59};
	st.local.v2.u32 	[%rd3+16], {%r60, %r5};
	{ // callseq 15, 0
	.param .b64 param0;
	st.param.b64 	[param0], %rd7;
	.param .b64 param1;
	st.param.b64 	[param1], %rd2;
	.param .b32 retval0;
	call.uni (retval0), 
	vprintf, 
	(
	param0, 
	param1
	);
	ld.param.b32 	%r83, [retval0];
	} // callseq 15
	add.s32 	%r136, %r136, 16;
	add.s32 	%r135, %r135, 16;
	add.s32 	%r137, %r137, 8;
	and.b32  	%r139, %r1, 1073741816;
	setp.ne.s32 	%p3, %r137, %r139;
	@%p3 bra 	$L__BB0_3;
$L__BB0_4:
	and.b32  	%r16, %r1, 7;
	setp.eq.s32 	%p4, %r16, 0;
	@%p4 bra 	$L__BB0_12;
	add.u64 	%rd8, %SP, 0;
	add.u64 	%rd1, %SPL, 0;
	and.b32  	%r17, %r1, 3;
	setp.lt.u32 	%p5, %r16, 4;
	@%p5 bra 	$L__BB0_7;
	shl.b32 	%r85, %r139, 1;
	add.s32 	%r86, %r85, %r3;
	add.s32 	%r87, %r85, %r2;
	st.local.u32 	[%rd1], %r139;
	mov.u64 	%rd9, $str;
	cvta.global.u64 	%rd10, %rd9;
	{ // callseq 16, 0
	.param .b64 param0;
	st.param.b64 	[param0], %rd10;
	.param .b64 param1;
	st.param.b64 	[param1], %rd8;
	.param .b32 retval0;
	call.uni (retval0), 
	vprintf, 
	(
	param0, 
	param1
	);
	ld.param.b32 	%r88, [retval0];
	} // callseq 16
	st.local.v2.u32 	[%rd1], {%r4, %r5};
	st.local.v2.u32 	[%rd1+8], {%r4, %r86};
	st.local.v2.u32 	[%rd1+16], {%r87, %r5};
	mov.u64 	%rd12, $str$1;
	cvta.global.u64 	%rd13, %rd12;
	{ // callseq 17, 0
	.param .b64 param0;
	st.param.b64 	[param0], %rd13;
	.param .b64 param1;
	st.param.b64 	[param1], %rd8;
	.param .b32 retval0;
	call.uni (retval0), 
	vprintf, 
	(
	param0, 
	param1
	);
	ld.param.b32 	%r90, [retval0];
	} // callseq 17
	add.s32 	%r92, %r139, 1;
	add.s32 	%r93, %r86, 2;
	add.s32 	%r94, %r87, 2;
	st.local.u32 	[%rd1], %r92;
	{ // callseq 18, 0
	.param .b64 param0;
	st.param.b64 	[param0], %rd10;
	.param .b64 param1;
	st.param.b64 	[param1], %rd8;
	.param .b32 retval0;
	call.uni (retval0), 
	vprintf, 
	(
	param0, 
	param1
	);
	ld.param.b32 	%r95, [retval0];
	} // callseq 18
	st.local.v2.u32 	[%rd1], {%r4, %r5};
	st.local.v2.u32 	[%rd1+8], {%r4, %r93};
	st.local.v2.u32 	[%rd1+16], {%r94, %r5};
	{ // callseq 19, 0
	.param .b64 param0;
	st.param.b64 	[param0], %rd13;
	.param .b64 param1;
	st.param.b64 	[param1], %rd8;
	.param .b32 retval0;
	call.uni (retval0), 
	vprintf, 
	(
	param0, 
	param1
	);
	ld.param.b32 	%r97, [retval0];
	} // callseq 19
	add.s32 	%r99, %r139, 2;
	add.s32 	%r100, %r86, 4;
	add.s32 	%r101, %r87, 4;
	st.local.u32 	[%rd1], %r99;
	{ // callseq 20, 0
	.param .b64 param0;
	st.param.b64 	[param0], %rd10;
	.param .b64 param1;
	st.param.b64 	[param1], %rd8;
	.param .b32 retval0;
	call.uni (retval0), 
	vprintf, 
	(
	param0, 
	param1
	);
	ld.param.b32 	%r102, [retval0];
	} // callseq 20
	st.local.v2.u32 	[%rd1], {%r4, %r5};
	st.local.v2.u32 	[%rd1+8], {%r4, %r100};
	st.local.v2.u32 	[%rd1+16], {%r101, %r5};
	{ // callseq 21, 0
	.param .b64 param0;
	st.param.b64 	[param0], %rd13;
	.param .b64 param1;
	st.param.b64 	[param1], %rd8;
	.param .b32 retval0;
	call.uni (retval0), 
	vprintf, 
	(
	param0, 
	param1
	);
	ld.param.b32 	%r104, [retval0];
	} // callseq 21
	add.s32 	%r106, %r139, 3;
	add.s32 	%r107, %r86, 6;
	add.s32 	%r108, %r87, 6;
	st.local.u32 	[%rd1], %r106;
	{ // callseq 22, 0
	.param .b64 param0;
	st.param.b64 	[param0], %rd10;
	.param .b64 param1;
	st.param.b64 	[param1], %rd8;
	.param .b32 retval0;
	call.uni (retval0), 
	vprintf, 
	(
	param0, 
	param1
	);
	ld.param.b32 	%r109, [retval0];
	} // callseq 22
	st.local.v2.u32 	[%rd1], {%r4, %r5};
	st.local.v2.u32 	[%rd1+8], {%r4, %r107};
	st.local.v2.u32 	[%rd1+16], {%r108, %r5};
	{ // callseq 23, 0
	.param .b64 param0;
	st.param.b64 	[param0], %rd13;
	.param .b64 param1;
	st.param.b64 	[param1], %rd8;
	.param .b32 retval0;
	call.uni (retval0), 
	vprintf, 
	(
	param0, 
	param1
	);
	ld.param.b32 	%r111, [retval0];
	} // callseq 23
	add.s32 	%r139, %r139, 4;
$L__BB0_7:
	setp.eq.s32 	%p6, %r17, 0;
	@%p6 bra 	$L__BB0_12;
	setp.eq.s32 	%p7, %r17, 1;
	@%p7 bra 	$L__BB0_10;
	shl.b32 	%r113, %r139, 1;
	add.s32 	%r114, %r113, %r3;
	add.s32 	%r115, %r113, %r2;
	st.local.u32 	[%rd1], %r139;
	mov.u64 	%rd14, $str;
	cvta.global.u64 	%rd15, %rd14;
	{ // callseq 24, 0
	.param .b64 param0;
	st.param.b64 	[param0], %rd15;
	.param .b64 param1;
	st.param.b64 	[param1], %rd8;
	.param .b32 retval0;
	call.uni (retval0), 
	vprintf, 
	(
	param0, 
	param1
	);
	ld.param.b32 	%r116, [retval0];
	} // callseq 24
	st.local.v2.u32 	[%rd1], {%r4, %r5};
	st.local.v2.u32 	[%rd1+8], {%r4, %r114};
	st.local.v2.u32 	[%rd1+16], {%r115, %r5};
	mov.u64 	%rd17, $str$1;
	cvta.global.u64 	%rd18, %rd17;
	{ // callseq 25, 0
	.param .b64 param0;
	st.param.b64 	[param0], %rd18;
	.param .b64 param1;
	st.param.b64 	[param1], %rd8;
	.param .b32 retval0;
	call.uni (retval0), 
	vprintf, 
	(
	param0, 
	param1
	);
	ld.param.b32 	%r118, [retval0];
	} // callseq 25
	add.s32 	%r120, %r139, 1;
	add.s32 	%r121, %r114, 2;
	add.s32 	%r122, %r115, 2;
	st.local.u32 	[%rd1], %r120;
	{ // callseq 26, 0
	.param .b64 param0;
	st.param.b64 	[param0], %rd15;
	.param .b64 param1;
	st.param.b64 	[param1], %rd8;
	.param .b32 retval0;
	call.uni (retval0), 
	vprintf, 
	(
	param0, 
	param1
	);
	ld.param.b32 	%r123, [retval0];
	} // callseq 26
	st.local.v2.u32 	[%rd1], {%r4, %r5};
	st.local.v2.u32 	[%rd1+8], {%r4, %r121};
	st.local.v2.u32 	[%rd1+16], {%r122, %r5};
	{ // callseq 27, 0
	.param .b64 param0;
	st.param.b64 	[param0], %rd18;
	.param .b64 param1;
	st.param.b64 	[param1], %rd8;
	.param .b32 retval0;
	call.uni (retval0), 
	vprintf, 
	(
	param0, 
	param1
	);
	ld.param.b32 	%r125, [retval0];
	} // callseq 27
	add.s32 	%r139, %r139, 2;
$L__BB0_10:
	and.b32  	%r127, %r1, 1;
	setp.eq.b32 	%p8, %r127, 1;
	not.pred 	%p9, %p8;
	@%p9 bra 	$L__BB0_12;
	shl.b32 	%r128, %r139, 1;
	add.s32 	%r129, %r128, %r3;
	add.s32 	%r130, %r128, %r2;
	st.local.u32 	[%rd1], %r139;
	mov.u64 	%rd19, $str;
	cvta.global.u64 	%rd20, %rd19;
	{ // callseq 28, 0
	.param .b64 param0;
	st.param.b64 	[param0], %rd20;
	.param .b64 param1;
	st.param.b64 	[param1], %rd8;
	.param .b32 retval0;
	call.uni (retval0), 
	vprintf, 
	(
	param0, 
	param1
	);
	ld.param.b32 	%r131, [retval0];
	} // callseq 28
	st.local.v2.u32 	[%rd1], {%r4, %r5};
	st.local.v2.u32 	[%rd1+8], {%r4, %r129};
	st.local.v2.u32 	[%rd1+16], {%r130, %r5};
	mov.u64 	%rd22, $str$1;
	cvta.global.u64 	%rd23, %rd22;
	{ // callseq 29, 0
	.param .b64 param0;
	st.param.b64 	[param0], %rd23;
	.param .b64 param1;
	st.param.b64 	[param1], %rd8;
	.param .b32 retval0;
	call.uni (retval0), 
	vprintf, 
	(
	param0, 
	param1
	);
	ld.param.b32 	%r133, [retval0];
	} // callseq 29
$L__BB0_12:
	ret;

}


// ===== COMPILED SASS (sm_100) =====

	.target	sm_100

	.elftype	@"ET_EXEC"


//--------------------- .note.nv.tkinfo           --------------------------
	.section	.note.nv.tkinfo,"",@"SHT_NOTE"
	.sectionflags	@"SHF_NOTE_NV_TKINFO"
	.tkinfo
        /*0018*/ 	.word	0x00000002
        /*0030*/ 	.string	""
        /*0030*/ 	.string	"ptxas"
        /*0030*/ 	.string	"Cuda compilation tools, release 13.0, V13.0.88"
        /*0030*/ 	.string	"Build cuda_13.0.r13.0/compiler.36424714_0"
        /*0030*/ 	.string	"-arch sm_100 -m 64 "



//--------------------- .note.nv.cuinfo           --------------------------
	.section	.note.nv.cuinfo,"",@"SHT_NOTE"
	.sectionflags	@"SHF_NOTE_NV_CUINFO"
        /*0018*/ 	.short	0x0002
        /*001a*/ 	.short	0x0064
        /*001c*/ 	.short	0x0082
	.zero		2


//--------------------- .nv.info                  --------------------------
	.section	.nv.info,"",@"SHT_CUDA_INFO"
	.align	4


	//----- nvinfo : EIATTR_REGCOUNT
	.align		4
        /*0000*/ 	.byte	0x04, 0x2f
        /*0002*/ 	.short	(.L_3 - .L_2)
	.align		4
.L_2:
        /*0004*/ 	.word	index@(_Z14binary_prodcuti)
        /*0008*/ 	.word	0x00000020


	//----- nvinfo : EIATTR_FRAME_SIZE
	.align		4
.L_3:
        /*000c*/ 	.byte	0x04, 0x11
        /*000e*/ 	.short	(.L_5 - .L_4)
	.align		4
.L_4:
        /*0010*/ 	.word	index@(_Z14binary_prodcuti)
        /*0014*/ 	.word	0x00000018


	//----- nvinfo : EIATTR_MIN_STACK_SIZE
	.align		4
.L_5:
        /*0018*/ 	.byte	0x04, 0x12
        /*001a*/ 	.short	(.L_7 - .L_6)
	.align		4
.L_6:
        /*001c*/ 	.word	index@(_Z14binary_prodcuti)
        /*0020*/ 	.word	0x00000018
.L_7:


//--------------------- .nv.compat                --------------------------
	.section	.nv.compat,"",@"SHT_CUDA_COMPAT_INFO"
	.align	4
        /*0000*/ 	.byte	0x02, 0x09, 0x00, 0x00, 0x02, 0x02, 0x01, 0x00, 0x02, 0x05, 0x05, 0x00, 0x03, 0x07, 0x01, 0x01
        /*0010*/ 	.byte	0x02, 0x03, 0x00, 0x00, 0x02, 0x06, 0x01, 0x00, 0x04, 0x0b, 0x08, 0x00, 0x09, 0x00, 0x00, 0x00
        /*0020*/ 	.byte	0x00, 0x00, 0x00, 0x00


//--------------------- .nv.info._Z14binary_prodcuti --------------------------
	.section	.nv.info._Z14binary_prodcuti,"",@"SHT_CUDA_INFO"
	.sectionflags	@""
	.align	4


	//----- nvinfo : EIATTR_CUDA_API_VERSION
	.align		4
        /*0000*/ 	.byte	0x04, 0x37
        /*0002*/ 	.short	(.L_9 - .L_8)
.L_8:
        /*0004*/ 	.word	0x00000082


	//----- nvinfo : EIATTR_KPARAM_INFO
	.align		4
.L_9:
        /*0008*/ 	.byte	0x04, 0x17
        /*000a*/ 	.short	(.L_11 - .L_10)
.L_10:
        /*000c*/ 	.word	0x00000000
        /*0010*/ 	.short	0x0000
        /*0012*/ 	.short	0x0000
        /*0014*/ 	.byte	0x00, 0xf0, 0x11, 0x00


	//----- nvinfo : EIATTR_SPARSE_MMA_MASK
	.align		4
.L_11:
        /*0018*/ 	.byte	0x03, 0x50
        /*001a*/ 	.short	0x0000


	//----- nvinfo : EIATTR_MAXREG_COUNT
	.align		4
        /*001c*/ 	.byte	0x03, 0x1b
        /*001e*/ 	.short	0x00ff


	//----- nvinfo : EIATTR_EXTERNS
	.align		4
        /*0020*/ 	.byte	0x04, 0x0f
        /*0022*/ 	.short	(.L_13 - .L_12)


	//   ....[0]....
	.align		4
.L_12:
        /*0024*/ 	.word	index@(vprintf)


	//----- nvinfo : EIATTR_MERCURY_ISA_VERSION
	.align		4
.L_13:
        /*0028*/ 	.byte	0x03, 0x5f
        /*002a*/ 	.short	0x0101


	//----- nvinfo : EIATTR_VRC_CTA_INIT_COUNT
	.align		4
        /*002c*/ 	.byte	0x02, 0x4a
	.zero		1
	.zero		1


	//----- nvinfo : EIATTR_SYSCALL_OFFSETS
	.align		4
        /*0030*/ 	.byte	0x04, 0x46
        /*0032*/ 	.short	(.L_15 - .L_14)


	//   ....[0]....
.L_14:
        /*0034*/ 	.word	0x00000240


	//   ....[1]....
        /*0038*/ 	.word	0x00000340


	//   ....[2]....
        /*003c*/ 	.word	0x000003e0


	//   ....[3]....
        /*0040*/ 	.word	0x000004d0


	//   ....[4]....
        /*0044*/ 	.word	0x00000570


	//   ....[5]....
        /*0048*/ 	.word	0x00000660


	//   ....[6]....
        /*004c*/ 	.word	0x00000700


	//   ....[7]....
        /*0050*/ 	.word	0x000007f0


	//   ....[8]....
        /*0054*/ 	.word	0x00000890


	//   ....[9]....
        /*0058*/ 	.word	0x00000960


	//   ....[10]....
        /*005c*/ 	.word	0x00000a00


	//   ....[11]....
        /*0060*/ 	.word	0x00000af0


	//   ....[12]....
        /*0064*/ 	.word	0x00000b90


	//   ....[13]....
        /*0068*/ 	.word	0x00000c80


	//   ....[14]....
        /*006c*/ 	.word	0x00000d20


	//   ....[15]....
        /*0070*/ 	.word	0x00000e10


	//   ....[16]....
        /*0074*/ 	.word	0x00000f90


	//   ....[17]....
        /*0078*/ 	.word	0x00001070


	//   ....[18]....
        /*007c*/ 	.word	0x00001110


	//   ....[19]....
        /*0080*/ 	.word	0x00001200


	//   ....[20]....
        /*0084*/ 	.word	0x000012a0


	//   ....[21]....
        /*0088*/ 	.word	0x00001390


	//   ....[22]....
        /*008c*/ 	.word	0x00001450


	//   ....[23]....
        /*0090*/ 	.word	0x00001520


	//   ....[24]....
        /*0094*/ 	.word	0x00001650


	//   ....[25]....
        /*0098*/ 	.word	0x00001730


	//   ....[26]....
        /*009c*/ 	.word	0x000017f0


	//   ....[27]....
        /*00a0*/ 	.word	0x000018c0


	//   ....[28]....
        /*00a4*/ 	.word	0x000019d0


	//   ....[29]....
        /*00a8*/ 	.word	0x00001aa0


	//----- nvinfo : EIATTR_EXIT_INSTR_OFFSETS
	.align		4
.L_15:
        /*00ac*/ 	.byte	0x04, 0x1c
        /*00ae*/ 	.short	(.L_17 - .L_16)


	//   ....[0]....
.L_16:
        /*00b0*/ 	.word	0x00000060


	//   ....[1]....
        /*00b4*/ 	.word	0x00000ea0


	//   ....[2]....
        /*00b8*/ 	.word	0x00001560


	//   ....[3]....
        /*00bc*/ 	.word	0x00001900


	//   ....[4]....
        /*00c0*/ 	.word	0x00001ab0


	//----- nvinfo : EIATTR_CRS_STACK_SIZE
	.align		4
.L_17:
        /*00c4*/ 	.byte	0x04, 0x1e
        /*00c6*/ 	.short	(.L_19 - .L_18)
.L_18:
        /*00c8*/ 	.word	0x00000000


	//----- nvinfo : EIATTR_CBANK_PARAM_SIZE
	.align		4
.L_19:
        /*00cc*/ 	.byte	0x03, 0x19
        /*00ce*/ 	.short	0x0004


	//----- nvinfo : EIATTR_PARAM_CBANK
	.align		4
        /*00d0*/ 	.byte	0x04, 0x0a
        /*00d2*/ 	.short	(.L_21 - .L_20)
	.align		4
.L_20:
        /*00d4*/ 	.word	index@(.nv.constant0._Z14binary_prodcuti)
        /*00d8*/ 	.short	0x0380
        /*00da*/ 	.short	0x0004


	//----- nvinfo : EIATTR_SW_WAR
	.align		4
.L_21:
        /*00dc*/ 	.byte	0x04, 0x36
        /*00de*/ 	.short	(.L_23 - .L_22)
.L_22:
        /*00e0*/ 	.word	0x00000008
.L_23:


//--------------------- .nv.callgraph             --------------------------
	.section	.nv.callgraph,"",@"SHT_CUDA_CALLGRAPH"
	.align	4
	.sectionentsize	8
	.align		4
        /*0000*/ 	.word	0x00000000
	.align		4
        /*0004*/ 	.word	0xffffffff
	.align		4
        /*0008*/ 	.word	index@(_Z14binary_prodcuti)
	.align		4
        /*000c*/ 	.word	index@(vprintf)
	.align		4
        /*0010*/ 	.word	0x00000000
	.align		4
        /*0014*/ 	.word	0xfffffffe
	.align		4
        /*0018*/ 	.word	0x00000000
	.align		4
        /*001c*/ 	.word	0xfffffffd
	.align		4
        /*0020*/ 	.word	0x00000000
	.align		4
        /*0024*/ 	.word	0xfffffffc


//--------------------- .nv.constant4             --------------------------
	.section	.nv.constant4,"a",@progbits
	.align	8
	.align		8
.nv.constant4:
        /*0000*/ 	.dword	vprintf
	.align		8
        /*0008*/ 	.dword	$str
	.align		8
        /*0010*/ 	.dword	$str$1


//--------------------- .text._Z14binary_prodcuti --------------------------
	.section	.text._Z14binary_prodcuti,"ax",@progbits
	.align	128
        .global         _Z14binary_prodcuti
        .type           _Z14binary_prodcuti,@function
        .size           _Z14binary_prodcuti,(.L_x_35 - _Z14binary_prodcuti)
        .other          _Z14binary_prodcuti,@"STO_CUDA_ENTRY STV_DEFAULT"
_Z14binary_prodcuti:
.text._Z14binary_prodcuti:
[----:B------:R-:W0:Y:S08]  /*0000*/  LDC R1, c[0x0][0x37c] ;  /* 0x0000df00ff017b82 */ /* 0x000e300000000800 */
[----:B------:R-:W1:Y:S01]  /*0010*/  LDC R26, c[0x0][0x380] ;  /* 0x0000e000ff1a7b82 */ /* 0x000e620000000800 */
[----:B------:R-:W2:Y:S01]  /*0020*/  LDCU UR4, c[0x0][0x2f8] ;  /* 0x00005f00ff0477ac */ /* 0x000ea20008000800 */
[----:B0-----:R-:W-:-:S05]  /*0030*/  VIADD R1, R1, 0xffffffe8 ;  /* 0xffffffe801017836 */ /* 0x001fca0000000000 */
[----:B--2---:R-:W-:Y:S02]  /*0040*/  IADD3 R18, P0, PT, R1, UR4, RZ ;  /* 0x0000000401127c10 */ /* 0x004fe4000ff1e0ff */
[----:B-1----:R-:W-:-:S13]  /*0050*/  ISETP.GE.AND P1, PT, R26, 0x2, PT ;  /* 0x000000021a00780c */ /* 0x002fda0003f26270 */
[----:B------:R-:W-:Y:S05]  /*0060*/  @!P1 EXIT ;  /* 0x000000000000994d */ /* 0x000fea0003800000 */
[----:B------:R-:W0:Y:S01]  /*0070*/  S2R R24, SR_TID.Y ;  /* 0x0000000000187919 */ /* 0x000e220000002200 */
[----:B------:R-:W-:Y:S01]  /*0080*/  LEA.HI R26, R26, R26, RZ, 0x1 ;  /* 0x0000001a1a1a7211 */ /* 0x000fe200078f08ff */
[----:B------:R-:W1:Y:S01]  /*0090*/  LDCU UR4, c[0x0][0x2fc] ;  /* 0x00005f80ff0477ac */ /* 0x000e620008000800 */
[----:B------:R-:W-:Y:S01]  /*00a0*/  IMAD.MOV.U32 R28, RZ, RZ, RZ ;  /* 0x000000ffff1c7224 */ /* 0x000fe200078e00ff */
[----:B------:R-:W0:Y:S01]  /*00b0*/  S2R R3, SR_CTAID.Y ;  /* 0x0000000000037919 */ /* 0x000e220000002600 */
[----:B------:R-:W-:Y:S01]  /*00c0*/  SHF.R.S32.HI R26, RZ, 0x1, R26 ;  /* 0x00000001ff1a7819 */ /* 0x000fe2000001141a */
[----:B------:R-:W2:Y:S04]  /*00d0*/  S2R R19, SR_TID.X ;  /* 0x0000000000137919 */ /* 0x000ea80000002100 */
[----:B------:R-:W-:Y:S01]  /*00e0*/  VIADD R2, R26, 0xffffffff ;  /* 0xffffffff1a027836 */ /* 0x000fe20000000000 */
[----:B------:R-:W2:Y:S04]  /*00f0*/  S2R R0, SR_CTAID.X ;  /* 0x0000000000007919 */ /* 0x000ea80000002500 */
[----:B------:R-:W-:-:S02]  /*0100*/  ISETP.GE.U32.AND P1, PT, R2, 0x7, PT ;  /* 0x000000070200780c */ /* 0x000fc40003f26070 */
[----:B-1----:R-:W-:Y:S01]  /*0110*/  IADD3.X R2, PT, PT, RZ, UR4, RZ, P0, !PT ;  /* 0x00000004ff027c10 */ /* 0x002fe200087fe4ff */
[----:B0-----:R-:W-:Y:S01]  /*0120*/  IMAD R16, R3, 0x2, R24 ;  /* 0x0000000203107824 */ /* 0x001fe200078e0218 */
[----:B--2---:R-:W-:-:S09]  /*0130*/  LEA R17, R0, R19, 0x1 ;  /* 0x0000001300117211 */ /* 0x004fd200078e08ff */
[----:B------:R-:W-:Y:S05]  /*0140*/  @!P1 BRA `(.L_x_0) ;  /* 0x0000000c00509947 */ /* 0x000fea0003800000 */
[----:B------:R-:W-:Y:S01]  /*0150*/  BSSY.RECONVERGENT B6, `(.L_x_0) ;  /* 0x00000d3000067945 */ /* 0x000fe20003800200 */
[----:B------:R-:W-:Y:S01]  /*0160*/  IMAD.MOV.U32 R29, RZ, RZ, RZ ;  /* 0x000000ffff1d7224 */ /* 0x000fe200078e00ff */
[----:B------:R-:W-:Y:S01]  /*0170*/  IADD3 R23, PT, PT, R19, 0x8, RZ ;  /* 0x0000000813177810 */ /* 0x000fe20007ffe0ff */
[----:B------:R-:W-:-:S07]  /*0180*/  VIADD R24, R24, 0x8 ;  /* 0x0000000818187836 */ /* 0x000fce0000000000 */
.L_x_17:
[----:B------:R-:W0:Y:S01]  /*0190*/  LDCU UR4, c[0x0][0x2f8] ;  /* 0x00005f00ff0477ac */ /* 0x000e220008000800 */
[----:B------:R-:W-:Y:S01]  /*01a0*/  MOV R8, 0x0 ;  /* 0x0000000000087802 */ /* 0x000fe20000000f00 */
[----:B------:R-:W-:Y:S02]  /*01b0*/  IMAD.MOV.U32 R6, RZ, RZ, R18 ;  /* 0x000000ffff067224 */ /* 0x000fe400078e0012 */
[----:B------:R-:W-:-:S03]  /*01c0*/  IMAD.MOV.U32 R7, RZ, RZ, R2 ;  /* 0x000000ffff077224 */ /* 0x000fc600078e0002 */
[----:B------:R-:W1:Y:S01]  /*01d0*/  LDC.64 R8, c[0x4][R8] ;  /* 0x0100000008087b82 */ /* 0x000e620000000a00 */
[----:B0-----:R-:W-:Y:S01]  /*01e0*/  VIADD R28, R18, -UR4 ;  /* 0x80000004121c7c36 */ /* 0x001fe20008000000 */
[----:B------:R-:W0:Y:S04]  /*01f0*/  LDCU.64 UR4, c[0x4][0x8] ;  /* 0x01000100ff0477ac */ /* 0x000e280008000a00 */
[----:B------:R2:W-:Y:S01]  /*0200*/  STL [R28], R29 ;  /* 0x0000001d1c007387 */ /* 0x0005e20000100800 */
[----:B0-----:R-:W-:Y:S01]  /*0210*/  IMAD.U32 R4, RZ, RZ, UR4 ;  /* 0x00000004ff047e24 */ /* 0x001fe2000f8e00ff */
[----:B--2---:R-:W-:-:S07]  /*0220*/  MOV R5, UR5 ;  /* 0x0000000500057c02 */ /* 0x004fce0008000f00 */
[----:B------:R-:W-:-:S07]  /*0230*/  LEPC R20, `(.L_x_1) ;  /* 0x000000001014794e */ /* 0x000fce0000000000 */
[----:B-1----:R-:W-:Y:S05]  /*0240*/  CALL.ABS.NOINC R8 ;  /* 0x0000000008007343 */ /* 0x002fea0003c00000 */
.L_x_1:
[----:B------:R-:W-:Y:S01]  /*0250*/  IADD3 R13, PT, PT, R23, -0x8, RZ ;  /* 0xfffffff8170d7810 */ /* 0x000fe20007ffe0ff */
[----:B------:R-:W-:Y:S01]  /*0260*/  IMAD.MOV.U32 R12, RZ, RZ, R16 ;  /* 0x000000ffff0c7224 */ /* 0x000fe200078e0010 */
[----:B------:R-:W-:Y:S01]  /*0270*/  MOV R11, R17 ;  /* 0x00000011000b7202 */ /* 0x000fe20000000f00 */
[----:B------:R-:W-:Y:S01]  /*0280*/  VIADD R10, R24, 0xfffffff8 ;  /* 0xfffffff8180a7836 */ /* 0x000fe20000000000 */
[----:B------:R-:W-:Y:S01]  /*0290*/  MOV R27, 0x0 ;  /* 0x00000000001b7802 */ /* 0x000fe20000000f00 */
[----:B------:R0:W-:Y:S01]  /*02a0*/  STL.64 [R28], R16 ;  /* 0x000000101c007387 */ /* 0x0001e20000100a00 */
[----:B------:R-:W1:Y:S01]  /*02b0*/  LDCU.64 UR4, c[0x4][0x10] ;  /* 0x01000200ff0477ac */ /* 0x000e620008000a00 */
[----:B------:R-:W-:Y:S01]  /*02c0*/  MOV R6, R18 ;  /* 0x0000001200067202 */ /* 0x000fe20000000f00 */
[----:B------:R0:W2:Y:S01]  /*02d0*/  LDC.64 R8, c[0x4][R27] ;  /* 0x010000001b087b82 */ /* 0x0000a20000000a00 */
[----:B------:R0:W-:Y:S01]  /*02e0*/  STL.64 [R28+0x8], R12 ;  /* 0x0000080c1c007387 */ /* 0x0001e20000100a00 */
[----:B------:R-:W-:-:S03]  /*02f0*/  IMAD.MOV.U32 R7, RZ, RZ, R2 ;  /* 0x000000ffff077224 */ /* 0x000fc600078e0002 */
[----:B------:R0:W-:Y:S01]  /*0300*/  STL.64 [R28+0x10], R10 ;  /* 0x0000100a1c007387 */ /* 0x0001e20000100a00 */
[----:B-1----:R-:W-:Y:S02]  /*0310*/  IMAD.U32 R4, RZ, RZ, UR4 ;  /* 0x00000004ff047e24 */ /* 0x002fe4000f8e00ff */
[----:B0-----:R-:W-:-:S07]  /*0320*/  IMAD.U32 R5, RZ, RZ, UR5 ;  /* 0x00000005ff057e24 */ /* 0x001fce000f8e00ff */
[----:B------:R-:W-:-:S07]  /*0330*/  LEPC R20, `(.L_x_2) ;  /* 0x000000001014794e */ /* 0x000fce0000000000 */
[----:B--2---:R-:W-:Y:S05]  /*0340*/  CALL.ABS.NOINC R8 ;  /* 0x0000000008007343 */ /* 0x004fea0003c00000 */
.L_x_2:
[----:B------:R-:W-:Y:S01]  /*0350*/  VIADD R3, R29, 0x1 ;  /* 0x000000011d037836 */ /* 0x000fe20000000000 */
[----:B------:R0:W1:Y:S01]  /*0360*/  LDC.64 R8, c[0x4][R27] ;  /* 0x010000001b087b82 */ /* 0x0000620000000a00 */
[----:B------:R-:W2:Y:S01]  /*0370*/  LDCU.64 UR4, c[0x4][0x8] ;  /* 0x01000100ff0477ac */ /* 0x000ea20008000a00 */
[----:B------:R-:W-:Y:S01]  /*0380*/  IMAD.MOV.U32 R6, RZ, RZ, R18 ;  /* 0x000000ffff067224 */ /* 0x000fe200078e0012 */
[----:B------:R-:W-:Y:S01]  /*0390*/  MOV R7, R2 ;  /* 0x0000000200077202 */ /* 0x000fe20000000f00 */
[----:B------:R0:W-:Y:S01]  /*03a0*/  STL [R28], R3 ;  /* 0x000000031c007387 */ /* 0x0001e20000100800 */
[----:B--2---:R-:W-:Y:S01]  /*03b0*/  MOV R4, UR4 ;  /* 0x0000000400047c02 */ /* 0x004fe20008000f00 */
[----:B0-----:R-:W-:-:S07]  /*03c0*/  IMAD.U32 R5, RZ, RZ, UR5 ;  /* 0x00000005ff057e24 */ /* 0x001fce000f8e00ff */
[----:B------:R-:W-:-:S07]  /*03d0*/  LEPC R20, `(.L_x_3) ;  /* 0x000000001014794e */ /* 0x000fce0000000000 */
[----:B-1----:R-:W-:Y:S05]  /*03e0*/  CALL.ABS.NOINC R8 ;  /* 0x0000000008007343 */ /* 0x002fea0003c00000 */
.L_x_3:
[----:B------:R-:W-:Y:S01]  /*03f0*/  VIADD R13, R23, 0xfffffffa ;  /* 0xfffffffa170d7836 */ /* 0x000fe20000000000 */
[----:B------:R-:W-:Y:S01]  /*0400*/  IADD3 R10, PT, PT, R24, -0x6, RZ ;  /* 0xfffffffa180a7810 */ /* 0x000fe20007ffe0ff */
[----:B------:R-:W-:Y:S01]  /*0410*/  IMAD.MOV.U32 R12, RZ, RZ, R16 ;  /* 0x000000ffff0c7224 */ /* 0x000fe200078e0010 */
[----:B------:R0:W-:Y:S01]  /*0420*/  STL.64 [R28], R16 ;  /* 0x000000101c007387 */ /* 0x0001e20000100a00 */
[----:B------:R-:W-:Y:S01]  /*0430*/  IMAD.MOV.U32 R11, RZ, RZ, R17 ;  /* 0x000000ffff0b7224 */ /* 0x000fe200078e0011 */
[----:B------:R0:W1:Y:S01]  /*0440*/  LDC.64 R8, c[0x4][R27] ;  /* 0x010000001b087b82 */ /* 0x0000620000000a00 */
[----:B------:R-:W2:Y:S01]  /*0450*/  LDCU.64 UR4, c[0x4][0x10] ;  /* 0x01000200ff0477ac */ /* 0x000ea20008000a00 */
[----:B------:R0:W-:Y:S01]  /*0460*/  STL.64 [R28+0x8], R12 ;  /* 0x0000080c1c007387 */ /* 0x0001e20000100a00 */
[----:B------:R-:W-:Y:S02]  /*0470*/  IMAD.MOV.U32 R6, RZ, RZ, R18 ;  /* 0x000000ffff067224 */ /* 0x000fe400078e0012 */
[----:B------:R-:W-:Y:S01]  /*0480*/  IMAD.MOV.U32 R7, RZ, RZ, R2 ;  /* 0x000000ffff077224 */ /* 0x000fe200078e0002 */
[----:B------:R0:W-:Y:S01]  /*0490*/  STL.64 [R28+0x10], R10 ;  /* 0x0000100a1c007387 */ /* 0x0001e20000100a00 */
[----:B--2---:R-:W-:Y:S01]  /*04a0*/  IMAD.U32 R4, RZ, RZ, UR4 ;  /* 0x00000004ff047e24 */ /* 0x004fe2000f8e00ff */
[----:B0-----:R-:W-:-:S07]  /*04b0*/  MOV R5, UR5 ;  /* 0x0000000500057c02 */ /* 0x001fce0008000f00 */
[----:B------:R-:W-:-:S07]  /*04c0*/  LEPC R20, `(.L_x_4) ;  /* 0x000000001014794e */ /* 0x000fce0000000000 */
[----:B-1----:R-:W-:Y:S05]  /*04d0*/  CALL.ABS.NOINC R8 ;  /* 0x0000000008007343 */ /* 0x002fea0003c00000 */
.L_x_4:
[----:B------:R-:W-:Y:S01]  /*04e0*/  IADD3 R3, PT, PT, R29, 0x2, RZ ;  /* 0x000000021d037810 */ /* 0x000fe20007ffe0ff */
[----:B------:R0:W1:Y:S01]  /*04f0*/  LDC.64 R8, c[0x4][R27] ;  /* 0x010000001b087b82 */ /* 0x0000620000000a00 */
[----:B------:R-:W2:Y:S01]  /*0500*/  LDCU.64 UR4, c[0x4][0x8] ;  /* 0x01000100ff0477ac */ /* 0x000ea20008000a00 */
[----:B------:R-:W-:Y:S01]  /*0510*/  MOV R6, R18 ;  /* 0x0000001200067202 */ /* 0x000fe20000000f00 */
[----:B------:R-:W-:Y:S01]  /*0520*/  IMAD.MOV.U32 R7, RZ, RZ, R2 ;  /* 0x000000ffff077224 */ /* 0x000fe200078e0002 */
[----:B------:R0:W-:Y:S01]  /*0530*/  STL [R28], R3 ;  /* 0x000000031c007387 */ /* 0x0001e20000100800 */
[----:B--2---:R-:W-:Y:S02]  /*0540*/  IMAD.U32 R4, RZ, RZ, UR4 ;  /* 0x00000004ff047e24 */ /* 0x004fe4000f8e00ff */
[----:B0-----:R-:W-:-:S07]  /*0550*/  IMAD.U32 R5, RZ, RZ, UR5 ;  /* 0x00000005ff057e24 */ /* 0x001fce000f8e00ff */
[----:B------:R-:W-:-:S07]  /*0560*/  LEPC R20, `(.L_x_5) ;  /* 0x000000001014794e */ /* 0x000fce0000000000 */
[----:B-1----:R-:W-:Y:S05]  /*0570*/  CALL.ABS.NOINC R8 ;  /* 0x0000000008007343 */ /* 0x002fea0003c00000 */
.L_x_5:
[----:B------:R-:W-:Y:S01]  /*0580*/  VIADD R13, R23, 0xfffffffc ;  /* 0xfffffffc170d7836 */ /* 0x000fe20000000000 */
[----:B------:R-:W-:Y:S01]  /*0590*/  MOV R12, R16 ;  /* 0x00000010000c7202 */ /* 0x000fe20000000f00 */
[----:B------:R-:W-:Y:S01]  /*05a0*/  VIADD R10, R24, 0xfffffffc ;  /* 0xfffffffc180a7836 */ /* 0x000fe20000000000 */
[----:B------:R0:W-:Y:S01]  /*05b0*/  STL.64 [R28], R16 ;  /* 0x000000101c007387 */ /* 0x0001e20000100a00 */
[----:B------:R-:W-:Y:S01]  /*05c0*/  IMAD.MOV.U32 R11, RZ, RZ, R17 ;  /* 0x000000ffff0b7224 */ /* 0x000fe200078e0011 */
[----:B------:R0:W1:Y:S01]  /*05d0*/  LDC.64 R8, c[0x4][R27] ;  /* 0x010000001b087b82 */ /* 0x0000620000000a00 */
[----:B------:R-:W2:Y:S01]  /*05e0*/  LDCU.64 UR4, c[0x4][0x10] ;  /* 0x01000200ff0477ac */ /* 0x000ea20008000a00 */
[----:B------:R0:W-:Y:S01]  /*05f0*/  STL.64 [R28+0x8], R12 ;  /* 0x0000080c1c007387 */ /* 0x0001e20000100a00 */
[----:B------:R-:W-:Y:S01]  /*0600*/  IMAD.MOV.U32 R6, RZ, RZ, R18 ;  /* 0x000000ffff067224 */ /* 0x000fe200078e0012 */
[----:B------:R-:W-:Y:S02]  /*0610*/  MOV R7, R2 ;  /* 0x0000000200077202 */ /* 0x000fe40000000f00 */
[----:B------:R0:W-:Y:S01]  /*0620*/  STL.64 [R28+0x10], R10 ;  /* 0x0000100a1c007387 */ /* 0x0001e20000100a00 */
[----:B--2---:R-:W-:Y:S01]  /*0630*/  MOV R4, UR4 ;  /* 0x0000000400047c02 */ /* 0x004fe20008000f00 */
[----:B0-----:R-:W-:-:S07]  /*0640*/  IMAD.U32 R5, RZ, RZ, UR5 ;  /* 0x00000005ff057e24 */ /* 0x001fce000f8e00ff */
[----:B------:R-:W-:-:S07]  /*0650*/  LEPC R20, `(.L_x_6) ;  /* 0x000000001014794e */ /* 0x000fce0000000000 */
[----:B-1----:R-:W-:Y:S05]  /*0660*/  CALL.ABS.NOINC R8 ;  /* 0x0000000008007343 */ /* 0x002fea0003c00000 */
.L_x_6:
[----:B------:R-:W-:Y:S01]  /*0670*/  VIADD R3, R29, 0x3 ;  /* 0x000000031d037836 */ /* 0x000fe20000000000 */
[----:B------:R0:W1:Y:S01]  /*0680*/  LDC.64 R8, c[0x4][R27] ;  /* 0x010000001b087b82 */ /* 0x0000620000000a00 */
[----:B------:R-:W2:Y:S01]  /*0690*/  LDCU.64 UR4, c[0x4][0x8] ;  /* 0x01000100ff0477ac */ /* 0x000ea20008000a00 */
[----:B------:R-:W-:Y:S02]  /*06a0*/  IMAD.MOV.U32 R6, RZ, RZ, R18 ;  /* 0x000000ffff067224 */ /* 0x000fe400078e0012 */
[----:B------:R0:W-:Y:S01]  /*06b0*/  STL [R28], R3 ;  /* 0x000000031c007387 */ /* 0x0001e20000100800 */
[----:B------:R-:W-:Y:S02]  /*06c0*/  IMAD.MOV.U32 R7, RZ, RZ, R2 ;  /* 0x000000ffff077224 */ /* 0x000fe400078e0002 */
[----:B--2---:R-:W-:Y:S01]  /*06d0*/  IMAD.U32 R4, RZ, RZ, UR4 ;  /* 0x00000004ff047e24 */ /* 0x004fe2000f8e00ff */
[----:B0-----:R-:W-:-:S07]  /*06e0*/  MOV R5, UR5 ;  /* 0x0000000500057c02 */ /* 0x001fce0008000f00 */
[----:B------:R-:W-:-:S07]  /*06f0*/  LEPC R20, `(.L_x_7) ;  /* 0x000000001014794e */ /* 0x000fce0000000000 */
[----:B-1----:R-:W-:Y:S05]  /*0700*/  CALL.ABS.NOINC R8 ;  /* 0x0000000008007343 */ /* 0x002fea0003c00000 */
.L_x_7:
[----:B------:R-:W-:Y:S01]  /*0710*/  IADD3 R13, PT, PT, R23, -0x2, RZ ;  /* 0xfffffffe170d7810 */ /* 0x000fe20007ffe0ff */
[----:B------:R-:W-:Y:S01]  /*0720*/  IMAD.MOV.U32 R12, RZ, RZ, R16 ;  /* 0x000000ffff0c7224 */ /* 0x000fe200078e0010 */
[----:B------:R-:W-:Y:S01]  /*0730*/  MOV R11, R17 ;  /* 0x00000011000b7202 */ /* 0x000fe20000000f00 */
[----:B------:R-:W-:Y:S01]  /*0740*/  VIADD R10, R24, 0xfffffffe ;  /* 0xfffffffe180a7836 */ /* 0x000fe20000000000 */
[----:B------:R0:W-:Y:S01]  /*0750*/  STL.64 [R28], R16 ;  /* 0x000000101c007387 */ /* 0x0001e20000100a00 */
[----:B------:R0:W1:Y:S01]  /*0760*/  LDC.64 R8, c[0x4][R27] ;  /* 0x010000001b087b82 */ /* 0x0000620000000a00 */
[----:B------:R-:W2:Y:S01]  /*0770*/  LDCU.64 UR4, c[0x4][0x10] ;  /* 0x01000200ff0477ac */ /* 0x000ea20008000a00 */
[----:B------:R-:W-:Y:S01]  /*0780*/  MOV R6, R18 ;  /* 0x0000001200067202 */ /* 0x000fe20000000f00 */
[----:B------:R0:W-:Y:S01]  /*0790*/  STL.64 [R28+0x8], R12 ;  /* 0x0000080c1c007387 */ /* 0x0001e20000100a00 */
[----:B------:R-:W-:-:S03]  /*07a0*/  IMAD.MOV.U32 R7, RZ, RZ, R2 ;  /* 0x000000ffff077224 */ /* 0x000fc600078e0002 */
[----:B------:R0:W-:Y:S01]  /*07b0*/  STL.64 [R28+0x10], R10 ;  /* 0x0000100a1c007387 */ /* 0x0001e20000100a00 */
[----:B--2---:R-:W-:Y:S02]  /*07c0*/  IMAD.U32 R4, RZ, RZ, UR4 ;  /* 0x00000004ff047e24 */ /* 0x004fe4000f8e00ff */
[----:B0-----:R-:W-:-:S07]  /*07d0*/  IMAD.U32 R5, RZ, RZ, UR5 ;  /* 0x00000005ff057e24 */ /* 0x001fce000f8e00ff */
[----:B------:R-:W-:-:S07]  /*07e0*/  LEPC R20, `(.L_x_8) ;  /* 0x000000001014794e */ /* 0x000fce0000000000 */
[----:B-1----:R-:W-:Y:S05]  /*07f0*/  CALL.ABS.NOINC R8 ;  /* 0x0000000008007343 */ /* 0x002fea0003c00000 */
.L_x_8:
        /* <DEDUP_REMOVED lines=10> */
.L_x_9:
[----:B------:R-:W-:Y:S01]  /*08a0*/  IMAD.MOV.U32 R22, RZ, RZ, R16 ;  /* 0x000000ffff167224 */ /* 0x000fe200078e0010 */
        /* <DEDUP_REMOVED lines=12> */
.L_x_10:
        /* <DEDUP_REMOVED lines=10> */
.L_x_11:
[----:B------:R-:W-:Y:S01]  /*0a10*/  IADD3 R13, PT, PT, R23, 0x2, RZ ;  /* 0x00000002170d7810 */ /* 0x000fe20007ffe0ff */
        /* <DEDUP_REMOVED lines=14> */
.L_x_12:
        /* <DEDUP_REMOVED lines=10> */
.L_x_13:
[----:B------:R-:W-:Y:S01]  /*0ba0*/  VIADD R13, R23, 0x4 ;  /* 0x00000004170d7836 */ /* 0x000fe20000000000 */
[----:B------:R-:W-:Y:S01]  /*0bb0*/  IADD3 R10, PT, PT, R24, 0x4, RZ ;  /* 0x00000004180a7810 */ /* 0x000fe20007ffe0ff */
        /* <DEDUP_REMOVED lines=13> */
.L_x_14:
        /* <DEDUP_REMOVED lines=10> */
.L_x_15:
        /* <DEDUP_REMOVED lines=15> */
.L_x_16:
[----:B------:R-:W-:Y:S01]  /*0e20*/  VIADD R29, R29, 0x8 ;  /* 0x000000081d1d7836 */ /* 0x000fe20000000000 */
[----:B------:R-:W-:Y:S01]  /*0e30*/  LOP3.LUT R28, R26, 0x3ffffff8, RZ, 0xc0, !PT ;  /* 0x3ffffff81a1c7812 */ /* 0x000fe200078ec0ff */
[----:B------:R-:W-:Y:S01]  /*0e40*/  VIADD R24, R24, 0x10 ;  /* 0x0000001018187836 */ /* 0x000fe20000000000 */
[----:B------:R-:W-:Y:S02]  /*0e50*/  IADD3 R23, PT, PT, R23, 0x10, RZ ;  /* 0x0000001017177810 */ /* 0x000fe40007ffe0ff */
[----:B------:R-:W-:-:S13]  /*0e60*/  ISETP.NE.AND P0, PT, R29, R28, PT ;  /* 0x0000001c1d00720c */ /* 0x000fda0003f05270 */
[----:B------:R-:W-:Y:S05]  /*0e70*/  @P0 BRA `(.L_x_17) ;  /* 0xfffffff000c40947 */ /* 0x000fea000383ffff */
[----:B------:R-:W-:Y:S05]  /*0e80*/  BSYNC.RECONVERGENT B6 ;  /* 0x0000000000067941 */ /* 0x000fea0003800200 */
.L_x_0:
[----:B------:R-:W-:-:S13]  /*0e90*/  LOP3.LUT P0, R0, R26, 0x7, RZ, 0xc0, !PT ;  /* 0x000000071a007812 */ /* 0x000fda000780c0ff */
[----:B------:R-:W-:Y:S05]  /*0ea0*/  @!P0 EXIT ;  /* 0x000000000000894d */ /* 0x000fea0003800000 */
[----:B------:R-:W-:-:S13]  /*0eb0*/  ISETP.GE.U32.AND P0, PT, R0, 0x4, PT ;  /* 0x000000040000780c */ /* 0x000fda0003f06070 */
[----:B------:R-:W-:Y:S05]  /*0ec0*/  @!P0 BRA `(.L_x_18) ;  /* 0x00000004009c8947 */ /* 0x000fea0003800000 */
[----:B------:R-:W0:Y:S01]  /*0ed0*/  S2R R3, SR_TID.Y ;  /* 0x0000000000037919 */ /* 0x000e220000002200 */
[----:B------:R-:W-:Y:S01]  /*0ee0*/  MOV R8, 0x0 ;  /* 0x0000000000087802 */ /* 0x000fe20000000f00 */
[----:B------:R-:W1:Y:S01]  /*0ef0*/  LDCU.64 UR4, c[0x4][0x8] ;  /* 0x01000100ff0477ac */ /* 0x000e620008000a00 */
[----:B------:R-:W-:Y:S01]  /*0f00*/  MOV R6, R18 ;  /* 0x0000001200067202 */ /* 0x000fe20000000f00 */
[----:B------:R2:W-:Y:S01]  /*0f10*/  STL [R1], R28 ;  /* 0x0000001c01007387 */ /* 0x0005e20000100800 */
[----:B------:R-:W-:Y:S02]  /*0f20*/  IMAD.MOV.U32 R7, RZ, RZ, R2 ;  /* 0x000000ffff077224 */ /* 0x000fe400078e0002 */
[----:B------:R-:W3:Y:S01]  /*0f30*/  LDC.64 R8, c[0x4][R8] ;  /* 0x0100000008087b82 */ /* 0x000ee20000000a00 */
[----:B------:R-:W-:Y:S02]  /*0f40*/  IMAD R23, R28, 0x2, R19 ;  /* 0x000000021c177824 */ /* 0x000fe400078e0213 */
[----:B-1----:R-:W-:-:S02]  /*0f50*/  IMAD.U32 R4, RZ, RZ, UR4 ;  /* 0x00000004ff047e24 */ /* 0x002fc4000f8e00ff */
[----:B------:R-:W-:Y:S01]  /*0f60*/  IMAD.U32 R5, RZ, RZ, UR5 ;  /* 0x00000005ff057e24 */ /* 0x000fe2000f8e00ff */
[----:B0-2---:R-:W-:-:S07]  /*0f70*/  LEA R24, R28, R3, 0x1 ;  /* 0x000000031c187211 */ /* 0x005fce00078e08ff */
[----:B------:R-:W-:-:S07]  /*0f80*/  LEPC R20, `(.L_x_19) ;  /* 0x000000001014794e */ /* 0x000fce0000000000 */
[----:B---3--:R-:W-:Y:S05]  /*0f90*/  CALL.ABS.NOINC R8 ;  /* 0x0000000008007343 */ /* 0x008fea0003c00000 */
.L_x_19:
[----:B------:R-:W-:Y:S01]  /*0fa0*/  IMAD.MOV.U32 R22, RZ, RZ, R16 ;  /* 0x000000ffff167224 */ /* 0x000fe200078e0010 */
[----:B------:R-:W-:Y:S01]  /*0fb0*/  MOV R27, 0x0 ;  /* 0x00000000001b7802 */ /* 0x000fe20000000f00 */
[----:B------:R-:W-:Y:S01]  /*0fc0*/  IMAD.MOV.U32 R25, RZ, RZ, R17 ;  /* 0x000000ffff197224 */ /* 0x000fe200078e0011 */
[----:B------:R0:W-:Y:S01]  /*0fd0*/  STL.64 [R1], R16 ;  /* 0x0000001001007387 */ /* 0x0001e20000100a00 */
[----:B------:R-:W1:Y:S01]  /*0fe0*/  LDCU.64 UR4, c[0x4][0x10] ;  /* 0x01000200ff0477ac */ /* 0x000e620008000a00 */
[----:B------:R0:W2:Y:S01]  /*0ff0*/  LDC.64 R8, c[0x4][R27] ;  /* 0x010000001b087b82 */ /* 0x0000a20000000a00 */
[----:B------:R-:W-:Y:S01]  /*1000*/  IMAD.MOV.U32 R6, RZ, RZ, R18 ;  /* 0x000000ffff067224 */ /* 0x000fe200078e0012 */
[----:B------:R0:W-:Y:S01]  /*1010*/  STL.64 [R1+0x8], R22 ;  /* 0x0000081601007387 */ /* 0x0001e20000100a00 */
[----:B------:R-:W-:-:S03]  /*1020*/  MOV R7, R2 ;  /* 0x0000000200077202 */ /* 0x000fc60000000f00 */
[----:B------:R0:W-:Y:S01]  /*1030*/  STL.64 [R1+0x10], R24 ;  /* 0x0000101801007387 */ /* 0x0001e20000100a00 */
[----:B-1----:R-:W-:Y:S01]  /*1040*/  MOV R4, UR4 ;  /* 0x0000000400047c02 */ /* 0x002fe20008000f00 */
[----:B0-----:R-:W-:-:S07]  /*1050*/  IMAD.U32 R5, RZ, RZ, UR5 ;  /* 0x00000005ff057e24 */ /* 0x001fce000f8e00ff */
[----:B------:R-:W-:-:S07]  /*1060*/  LEPC R20, `(.L_x_20) ;  /* 0x000000001014794e */ /* 0x000fce0000000000 */
[----:B--2---:R-:W-:Y:S05]  /*1070*/  CALL.ABS.NOINC R8 ;  /* 0x0000000008007343 */ /* 0x004fea0003c00000 */
.L_x_20:
        /* <DEDUP_REMOVED lines=10> */
.L_x_21:
        /* <DEDUP_REMOVED lines=15> */
.L_x_22:
        /* <DEDUP_REMOVED lines=10> */
.L_x_23:
[----:B------:R-:W-:Y:S01]  /*12b0*/  VIADD R13, R23, 0x4 ;  /* 0x00000004170d7836 */ /* 0x000fe20000000000 */
[----:B------:R-:W-:Y:S01]  /*12c0*/  MOV R12, R16 ;  /* 0x00000010000c7202 */ /* 0x000fe20000000f00 */
[----:B------:R-:W-:Y:S01]  /*12d0*/  VIADD R10, R24, 0x4 ;  /* 0x00000004180a7836 */ /* 0x000fe20000000000 */
[----:B------:R-:W-:Y:S01]  /*12e0*/  MOV R11, R17 ;  /* 0x00000011000b7202 */ /* 0x000fe20000000f00 */
[----:B------:R0:W-:Y:S01]  /*12f0*/  STL.64 [R1], R16 ;  /* 0x0000001001007387 */ /* 0x0001e20000100a00 */
[----:B------:R0:W1:Y:S01]  /*1300*/  LDC.64 R8, c[0x4][R27] ;  /* 0x010000001b087b82 */ /* 0x0000620000000a00 */
[----:B------:R-:W2:Y:S01]  /*1310*/  LDCU.64 UR4, c[0x4][0x10] ;  /* 0x01000200ff0477ac */ /* 0x000ea20008000a00 */
[----:B------:R-:W-:Y:S01]  /*1320*/  IMAD.MOV.U32 R6, RZ, RZ, R18 ;  /* 0x000000ffff067224 */ /* 0x000fe200078e0012 */
[----:B------:R0:W-:Y:S01]  /*1330*/  STL.64 [R1+0x8], R12 ;  /* 0x0000080c01007387 */ /* 0x0001e20000100a00 */
[----:B------:R-:W-:-:S03]  /*1340*/  MOV R7, R2 ;  /* 0x0000000200077202 */ /* 0x000fc60000000f00 */
[----:B------:R0:W-:Y:S01]  /*1350*/  STL.64 [R1+0x10], R10 ;  /* 0x0000100a01007387 */ /* 0x0001e20000100a00 */
[----:B--2---:R-:W-:Y:S01]  /*1360*/  IMAD.U32 R4, RZ, RZ, UR4 ;  /* 0x00000004ff047e24 */ /* 0x004fe2000f8e00ff */
[----:B0-----:R-:W-:-:S07]  /*1370*/  MOV R5, UR5 ;  /* 0x0000000500057c02 */ /* 0x001fce0008000f00 */
[----:B------:R-:W-:-:S07]  /*1380*/  LEPC R20, `(.L_x_24) ;  /* 0x000000001014794e */ /* 0x000fce0000000000 */
[----:B-1----:R-:W-:Y:S05]  /*1390*/  CALL.ABS.NOINC R8 ;  /* 0x0000000008007343 */ /* 0x002fea0003c00000 */
.L_x_24:
[----:B------:R-:W-:Y:S01]  /*13a0*/  VIADD R0, R28, 0x3 ;  /* 0x000000031c007836 */ /* 0x000fe20000000000 */
[----:B------:R0:W1:Y:S01]  /*13b0*/  LDC.64 R8, c[0x4][R27] ;  /* 0x010000001b087b82 */ /* 0x0000620000000a00 */
[----:B------:R-:W2:Y:S01]  /*13c0*/  LDCU.64 UR4, c[0x4][0x8] ;  /* 0x01000100ff0477ac */ /* 0x000ea20008000a00 */
[----:B------:R-:W-:Y:S01]  /*13d0*/  IADD3 R23, PT, PT, R23, 0x6, RZ ;  /* 0x0000000617177810 */ /* 0x000fe20007ffe0ff */
[----:B------:R-:W-:Y:S01]  /*13e0*/  VIADD R24, R24, 0x6 ;  /* 0x0000000618187836 */ /* 0x000fe20000000000 */
[----:B------:R0:W-:Y:S01]  /*13f0*/  STL [R1], R0 ;  /* 0x0000000001007387 */ /* 0x0001e20000100800 */
[----:B------:R-:W-:Y:S01]  /*1400*/  MOV R6, R18 ;  /* 0x0000001200067202 */ /* 0x000fe20000000f00 */
[----:B------:R-:W-:Y:S01]  /*1410*/  IMAD.MOV.U32 R7, RZ, RZ, R2 ;  /* 0x000000ffff077224 */ /* 0x000fe200078e0002 */
[----:B--2---:R-:W-:Y:S01]  /*1420*/  MOV R4, UR4 ;  /* 0x0000000400047c02 */ /* 0x004fe20008000f00 */
[----:B0-----:R-:W-:-:S07]  /*1430*/  IMAD.U32 R5, RZ, RZ, UR5 ;  /* 0x00000005ff057e24 */ /* 0x001fce000f8e00ff */
[----:B------:R-:W-:-:S07]  /*1440*/  LEPC R20, `(.L_x_25) ;  /* 0x000000001014794e */ /* 0x000fce0000000000 */
[----:B-1----:R-:W-:Y:S05]  /*1450*/  CALL.ABS.NOINC R8 ;  /* 0x0000000008007343 */ /* 0x002fea0003c00000 */
.L_x_25:
[----:B------:R-:W-:Y:S01]  /*1460*/  MOV R22, R16 ;  /* 0x0000001000167202 */ /* 0x000fe20000000f00 */
[----:B------:R-:W-:Y:S01]  /*1470*/  IMAD.MOV.U32 R25, RZ, RZ, R17 ;  /* 0x000000ffff197224 */ /* 0x000fe200078e0011 */
[----:B------:R0:W-:Y:S01]  /*1480*/  STL.64 [R1], R16 ;  /* 0x0000001001007387 */ /* 0x0001e20000100a00 */
[----:B------:R0:W1:Y:S01]  /*1490*/  LDC.64 R8, c[0x4][R27] ;  /* 0x010000001b087b82 */ /* 0x0000620000000a00 */
[----:B------:R-:W2:Y:S01]  /*14a0*/  LDCU.64 UR4, c[0x4][0x10] ;  /* 0x01000200ff0477ac */ /* 0x000ea20008000a00 */
[----:B------:R-:W-:Y:S01]  /*14b0*/  MOV R6, R18 ;  /* 0x0000001200067202 */ /* 0x000fe20000000f00 */
[----:B------:R0:W-:Y:S01]  /*14c0*/  STL.64 [R1+0x8], R22 ;  /* 0x0000081601007387 */ /* 0x0001e20000100a00 */
[----:B------:R-:W-:-:S03]  /*14d0*/  IMAD.MOV.U32 R7, RZ, RZ, R2 ;  /* 0x000000ffff077224 */ /* 0x000fc600078e0002 */
[----:B------:R0:W-:Y:S01]  /*14e0*/  STL.64 [R1+0x10], R24 ;  /* 0x0000101801007387 */ /* 0x0001e20000100a00 */
[----:B--2---:R-:W-:Y:S01]  /*14f0*/  MOV R4, UR4 ;  /* 0x0000000400047c02 */ /* 0x004fe20008000f00 */
[----:B0-----:R-:W-:-:S07]  /*1500*/  IMAD.U32 R5, RZ, RZ, UR5 ;  /* 0x00000005ff057e24 */ /* 0x001fce000f8e00ff */
[----:B------:R-:W-:-:S07]  /*1510*/  LEPC R20, `(.L_x_26) ;  /* 0x000000001014794e */ /* 0x000fce0000000000 */
[----:B-1----:R-:W-:Y:S05]  /*1520*/  CALL.ABS.NOINC R8 ;  /* 0x0000000008007343 */ /* 0x002fea0003c00000 */
.L_x_26:
[----:B------:R-:W-:-:S07]  /*1530*/  IADD3 R28, PT, PT, R28, 0x4, RZ ;  /* 0x000000041c1c7810 */ /* 0x000fce0007ffe0ff */
.L_x_18:
[----:B------:R-:W-:-:S04]  /*1540*/  LOP3.LUT R0, R26, 0x3, RZ, 0xc0, !PT ;  /* 0x000000031a007812 */ /* 0x000fc800078ec0ff */
[----:B------:R-:W-:-:S13]  /*1550*/  ISETP.NE.AND P0, PT, R0, RZ, PT ;  /* 0x000000ff0000720c */ /* 0x000fda0003f05270 */
[----:B------:R-:W-:Y:S05]  /*1560*/  @!P0 EXIT ;  /* 0x000000000000894d */ /* 0x000fea0003800000 */
[----:B------:R-:W-:-:S13]  /*1570*/  ISETP.NE.AND P0, PT, R0, 0x1, PT ;  /* 0x000000010000780c */ /* 0x000fda0003f05270 */
[----:B------:R-:W-:Y:S05]  /*1580*/  @!P0 BRA `(.L_x_27) ;  /* 0x0000000000d48947 */ /* 0x000fea0003800000 */
[----:B------:R-:W0:Y:S01]  /*1590*/  S2R R3, SR_TID.Y ;  /* 0x0000000000037919 */ /* 0x000e220000002200 */
[----:B------:R-:W-:Y:S01]  /*15a0*/  MOV R8, 0x0 ;  /* 0x0000000000087802 */ /* 0x000fe20000000f00 */
[----:B------:R-:W1:Y:S01]  /*15b0*/  LDCU.64 UR4, c[0x4][0x8] ;  /* 0x01000100ff0477ac */ /* 0x000e620008000a00 */
[----:B------:R-:W-:Y:S01]  /*15c0*/  IMAD.MOV.U32 R6, RZ, RZ, R18 ;  /* 0x000000ffff067224 */ /* 0x000fe200078e0012 */
[----:B------:R2:W-:Y:S01]  /*15d0*/  STL [R1], R28 ;  /* 0x0000001c01007387 */ /* 0x0005e20000100800 */
[----:B------:R-:W-:Y:S01]  /*15e0*/  MOV R7, R2 ;  /* 0x0000000200077202 */ /* 0x000fe20000000f00 */
[C---:B------:R-:W-:Y:S01]  /*15f0*/  IMAD R23, R28.reuse, 0x2, R19 ;  /* 0x000000021c177824 */ /* 0x040fe200078e0213 */
[----:B------:R-:W3:Y:S01]  /*1600*/  LDC.64 R8, c[0x4][R8] ;  /* 0x0100000008087b82 */ /* 0x000ee20000000a00 */
[----:B-1----:R-:W-:Y:S01]  /*1610*/  IMAD.U32 R4, RZ, RZ, UR4 ;  /* 0x00000004ff047e24 */ /* 0x002fe2000f8e00ff */
[----:B------:R-:W-:Y:S02]  /*1620*/  MOV R5, UR5 ;  /* 0x0000000500057c02 */ /* 0x000fe40008000f00 */
[----:B0-2---:R-:W-:-:S07]  /*1630*/  LEA R24, R28, R3, 0x1 ;  /* 0x000000031c187211 */ /* 0x005fce00078e08ff */
[----:B------:R-:W-:-:S07]  /*1640*/  LEPC R20, `(.L_x_28) ;  /* 0x000000001014794e */ /* 0x000fce0000000000 */
[----:B---3--:R-:W-:Y:S05]  /*1650*/  CALL.ABS.NOINC R8 ;  /* 0x0000000008007343 */ /* 0x008fea0003c00000 */
.L_x_28:
[----:B------:R-:W-:Y:S01]  /*1660*/  IMAD.MOV.U32 R22, RZ, RZ, R16 ;  /* 0x000000ffff167224 */ /* 0x000fe200078e0010 */
[----:B------:R-:W-:Y:S01]  /*1670*/  MOV R25, R17 ;  /* 0x0000001100197202 */ /* 0x000fe20000000f00 */
[----:B------:R0:W-:Y:S01]  /*1680*/  STL.64 [R1], R16 ;  /* 0x0000001001007387 */ /* 0x0001e20000100a00 */
[----:B------:R-:W-:Y:S01]  /*1690*/  MOV R27, 0x0 ;  /* 0x00000000001b7802 */ /* 0x000fe20000000f00 */
[----:B------:R-:W1:Y:S01]  /*16a0*/  LDCU.64 UR4, c[0x4][0x10] ;  /* 0x01000200ff0477ac */ /* 0x000e620008000a00 */
[----:B------:R-:W-:Y:S01]  /*16b0*/  IMAD.MOV.U32 R6, RZ, RZ, R18 ;  /* 0x000000ffff067224 */ /* 0x000fe200078e0012 */
[----:B------:R0:W-:Y:S01]  /*16c0*/  STL.64 [R1+0x8], R22 ;  /* 0x0000081601007387 */ /* 0x0001e20000100a00 */
[----:B------:R0:W2:Y:S01]  /*16d0*/  LDC.64 R8, c[0x4][R27] ;  /* 0x010000001b087b82 */ /* 0x0000a20000000a00 */
[----:B------:R-:W-:Y:S02]  /*16e0*/  MOV R7, R2 ;  /* 0x0000000200077202 */ /* 0x000fe40000000f00 */
[----:B------:R0:W-:Y:S01]  /*16f0*/  STL.64 [R1+0x10], R24 ;  /* 0x0000101801007387 */ /* 0x0001e20000100a00 */
[----:B-1----:R-:W-:Y:S01]  /*1700*/  IMAD.U32 R4, RZ, RZ, UR4 ;  /* 0x00000004ff047e24 */ /* 0x002fe2000f8e00ff */
[----:B0-----:R-:W-:-:S07]  /*1710*/  MOV R5, UR5 ;  /* 0x0000000500057c02 */ /* 0x001fce0008000f00 */
[----:B------:R-:W-:-:S07]  /*1720*/  LEPC R20, `(.L_x_29) ;  /* 0x000000001014794e */ /* 0x000fce0000000000 */
[----:B--2---:R-:W-:Y:S05]  /*1730*/  CALL.ABS.NOINC R8 ;  /* 0x0000000008007343 */ /* 0x004fea0003c00000 */
.L_x_29:
        /* <DEDUP_REMOVED lines=12> */
.L_x_30:
        /* <DEDUP_REMOVED lines=13> */
.L_x_31:
[----:B------:R-:W-:-:S07]  /*18d0*/  IADD3 R28, PT, PT, R28, 0x2, RZ ;  /* 0x000000021c1c7810 */ /* 0x000fce0007ffe0ff */
.L_x_27:
[----:B------:R-:W-:-:S04]  /*18e0*/  LOP3.LUT R26, R26, 0x1, RZ, 0xc0, !PT ;  /* 0x000000011a1a7812 */ /* 0x000fc800078ec0ff */
[----:B------:R-:W-:-:S13]  /*18f0*/  ISETP.NE.U32.AND P0, PT, R26, 0x1, PT ;  /* 0x000000011a00780c */ /* 0x000fda0003f05070 */
[----:B------:R-:W-:Y:S05]  /*1900*/  @P0 EXIT ;  /* 0x000000000000094d */ /* 0x000fea0003800000 */
[----:B------:R-:W0:Y:S01]  /*1910*/  S2R R3, SR_TID.Y ;  /* 0x0000000000037919 */ /* 0x000e220000002200 */
[----:B------:R-:W-:Y:S01]  /*1920*/  MOV R26, 0x0 ;  /* 0x00000000001a7802 */ /* 0x000fe20000000f00 */
[----:B------:R-:W1:Y:S01]  /*1930*/  LDCU.64 UR4, c[0x4][0x8] ;  /* 0x01000100ff0477ac */ /* 0x000e620008000a00 */
[C---:B------:R-:W-:Y:S01]  /*1940*/  IMAD R23, R28.reuse, 0x2, R19 ;  /* 0x000000021c177824 */ /* 0x040fe200078e0213 */
[----:B------:R2:W-:Y:S01]  /*1950*/  STL [R1], R28 ;  /* 0x0000001c01007387 */ /* 0x0005e20000100800 */
[----:B------:R2:W3:Y:S01]  /*1960*/  LDC.64 R8, c[0x4][R26] ;  /* 0x010000001a087b82 */ /* 0x0004e20000000a00 */
[----:B------:R-:W-:Y:S01]  /*1970*/  IMAD.MOV.U32 R6, RZ, RZ, R18 ;  /* 0x000000ffff067224 */ /* 0x000fe200078e0012 */
[----:B------:R-:W-:Y:S01]  /*1980*/  MOV R7, R2 ;  /* 0x0000000200077202 */ /* 0x000fe20000000f00 */
[----:B-1----:R-:W-:Y:S01]  /*1990*/  IMAD.U32 R4, RZ, RZ, UR4 ;  /* 0x00000004ff047e24 */ /* 0x002fe2000f8e00ff */
[----:B------:R-:W-:Y:S02]  /*19a0*/  MOV R5, UR5 ;  /* 0x0000000500057c02 */ /* 0x000fe40008000f00 */
[----:B0-2---:R-:W-:-:S07]  /*19b0*/  LEA R24, R28, R3, 0x1 ;  /* 0x000000031c187211 */ /* 0x005fce00078e08ff */
[----:B------:R-:W-:-:S07]  /*19c0*/  LEPC R20, `(.L_x_32) ;  /* 0x000000001014794e */ /* 0x000fce0000000000 */
[----:B---3--:R-:W-:Y:S05]  /*19d0*/  CALL.ABS.NOINC R8 ;  /* 0x0000000008007343 */ /* 0x008fea0003c00000 */
.L_x_32:
[----:B------:R-:W-:Y:S01]  /*19e0*/  IMAD.MOV.U32 R22, RZ, RZ, R16 ;  /* 0x000000ffff167224 */ /* 0x000fe200078e0010 */
[----:B------:R-:W-:Y:S01]  /*19f0*/  MOV R25, R17 ;  /* 0x0000001100197202 */ /* 0x000fe20000000f00 */
[----:B------:R0:W-:Y:S01]  /*1a00*/  STL.64 [R1], R16 ;  /* 0x0000001001007387 */ /* 0x0001e20000100a00 */
[----:B------:R-:W1:Y:S01]  /*1a10*/  LDC.64 R26, c[0x4][R26] ;  /* 0x010000001a1a7b82 */ /* 0x000e620000000a00 */
        /* <DEDUP_REMOVED lines=9> */
.L_x_33:
[----:B------:R-:W-:Y:S05]  /*1ab0*/  EXIT ;  /* 0x000000000000794d */ /* 0x000fea0003800000 */
.L_x_34:
[----:B------:R-:W-:-:S00]  /*1ac0*/  BRA `(.L_x_34) ;  /* 0xfffffffc00fc7947 */ /* 0x000fc0000383ffff */
[----:B------:R-:W-:-:S00]  /*1ad0*/  NOP ;  /* 0x0000000000007918 */ /* 0x000fc00000000000 */
        /* <DEDUP_REMOVED lines=10> */
.L_x_35:


//--------------------- .nv.global.init           --------------------------
	.section	.nv.global.init,"aw",@progbits
.nv.global.init:
	.type		$str,@object
	.size		$str,($str$1 - $str)
$str:
        /*0000*/ 	.byte	0x50, 0x68, 0x61, 0x73, 0x65, 0x20, 0x25, 0x64, 0x0a, 0x00
	.type		$str$1,@object
	.size		$str$1,(.L_1 - $str$1)
$str$1:
        /*000a*/ 	.byte	0x74, 0x68, 0x65, 0x20, 0x65, 0x6e, 0x74, 0x72, 0x79, 0x20, 0x6c, 0x6f, 0x61, 0x64, 0x65, 0x64
        /*001a*/ 	.byte	0x20, 0x62, 0x79, 0x20, 0x74, 0x68, 0x72, 0x65, 0x61, 0x64, 0x20, 0x54, 0x5b, 0x25, 0x64, 0x5d
        /*002a*/ 	.byte	0x5b, 0x25, 0x64, 0x5d, 0x20, 0x69, 0x73, 0x20, 0x4d, 0x5b, 0x25, 0x64, 0x5d, 0x5b, 0x25, 0x64
        /*003a*/ 	.byte	0x5d, 0x20, 0x61, 0x6e, 0x64, 0x20, 0x4e, 0x5b, 0x25, 0x64, 0x5d, 0x5b, 0x25, 0x64, 0x5d, 0x0a
        /*004a*/ 	.byte	0x00
.L_1:


//--------------------- .nv.shared.reserved.0     --------------------------
	.section	.nv.shared.reserved.0,"aw",@nobits
	.weak		__nv_reservedSMEM_offset_0_alias
	.size		__nv_reservedSMEM_offset_0_alias, 0, 64
	.other		__nv_reservedSMEM_offset_0_alias,@"STO_CUDA_RESERVED_SHARED STV_DEFAULT"
__nv_reservedSMEM_offset_0_alias:
	.zero		0
	.zero		64


//--------------------- .nv.constant0._Z14binary_prodcuti --------------------------
	.section	.nv.constant0._Z14binary_prodcuti,"a",@progbits
	.sectionflags	@""
	.align	4
.nv.constant0._Z14binary_prodcuti:
	.zero		900


//--------------------- SYMBOLS --------------------------

	.type		.nv.reservedSmem.offset0,@object
	.size		.nv.reservedSmem.offset0,0x4
	.type		vprintf,@function
